//
// Generated by NVIDIA NVVM Compiler
//
// Compiler Build ID: CL-36424714
// Cuda compilation tools, release 13.0, V13.0.88
// Based on NVVM 20.0.0
//

.version 9.0
.target sm_100
.address_size 64

	// .globl	_Z3addPiS_S_

.visible .entry _Z3addPiS_S_(
	.param .u64 .ptr .align 1 _Z3addPiS_S__param_0,
	.param .u64 .ptr .align 1 _Z3addPiS_S__param_1,
	.param .u64 .ptr .align 1 _Z3addPiS_S__param_2
)
{
	.reg .pred 	%p<6>;
	.reg .b32 	%r<35>;
	.reg .b64 	%rd<15>;

	ld.param.u64 	%rd4, [_Z3addPiS_S__param_0];
	ld.param.u64 	%rd5, [_Z3addPiS_S__param_1];
	ld.param.u64 	%rd6, [_Z3addPiS_S__param_2];
	cvta.to.global.u64 	%rd1, %rd6;
	cvta.to.global.u64 	%rd2, %rd5;
	cvta.to.global.u64 	%rd3, %rd4;
	mov.u32 	%r11, %ctaid.x;
	mov.u32 	%r12, %ntid.x;
	mov.u32 	%r13, %tid.x;
	mad.lo.s32 	%r1, %r11, %r12, %r13;
	setp.gt.s32 	%p1, %r1, 9;
	@%p1 bra 	$L__BB0_6;
	sub.s32 	%r14, 2, %r1;
	and.b32  	%r2, %r14, 3;
	setp.eq.s32 	%p2, %r2, 0;
	mov.u32 	%r33, %r1;
	@%p2 bra 	$L__BB0_4;
	neg.s32 	%r31, %r2;
	mov.u32 	%r33, %r1;
$L__BB0_3:
	.pragma "nounroll";
	mul.wide.s32 	%rd7, %r33, 4;
	add.s64 	%rd8, %rd1, %rd7;
	add.s64 	%rd9, %rd2, %rd7;
	add.s64 	%rd10, %rd3, %rd7;
	ld.global.u32 	%r15, [%rd10];
	ld.global.u32 	%r16, [%rd9];
	add.s32 	%r17, %r16, %r15;
	st.global.u32 	[%rd8], %r17;
	add.s32 	%r33, %r33, 1;
	add.s32 	%r31, %r31, 1;
	setp.ne.s32 	%p3, %r31, 0;
	@%p3 bra 	$L__BB0_3;
$L__BB0_4:
	add.s32 	%r18, %r1, -7;
	setp.lt.u32 	%p4, %r18, 3;
	@%p4 bra 	$L__BB0_6;
$L__BB0_5:
	mul.wide.s32 	%rd11, %r33, 4;
	add.s64 	%rd12, %rd3, %rd11;
	ld.global.u32 	%r19, [%rd12];
	add.s64 	%rd13, %rd2, %rd11;
	ld.global.u32 	%r20, [%rd13];
	add.s32 	%r21, %r20, %r19;
	add.s64 	%rd14, %rd1, %rd11;
	st.global.u32 	[%rd14], %r21;
	ld.global.u32 	%r22, [%rd12+4];
	ld.global.u32 	%r23, [%rd13+4];
	add.s32 	%r24, %r23, %r22;
	st.global.u32 	[%rd14+4], %r24;
	ld.global.u32 	%r25, [%rd12+8];
	ld.global.u32 	%r26, [%rd13+8];
	add.s32 	%r27, %r26, %r25;
	st.global.u32 	[%rd14+8], %r27;
	ld.global.u32 	%r28, [%rd12+12];
	ld.global.u32 	%r29, [%rd13+12];
	add.s32 	%r30, %r29, %r28;
	st.global.u32 	[%rd14+12], %r30;
	add.s32 	%r33, %r33, 4;
	setp.ne.s32 	%p5, %r33, 10;
	@%p5 bra 	$L__BB0_5;
$L__BB0_6:
	ret;

}


// ===== COMPILED SASS (sm_100) =====

	.target	sm_100

	.elftype	@"ET_EXEC"


//--------------------- .note.nv.tkinfo           --------------------------
	.section	.note.nv.tkinfo,"",@"SHT_NOTE"
	.sectionflags	@"SHF_NOTE_NV_TKINFO"
	.tkinfo
        /*0018*/ 	.word	0x00000002
        /*0030*/ 	.string	""
        /*0030*/ 	.string	"ptxas"
        /*0030*/ 	.string	"Cuda compilation tools, release 13.0, V13.0.88"
        /*0030*/ 	.string	"Build cuda_13.0.r13.0/compiler.36424714_0"
        /*0030*/ 	.string	"-arch sm_100 -m 64 "



//--------------------- .note.nv.cuinfo           --------------------------
	.section	.note.nv.cuinfo,"",@"SHT_NOTE"
	.sectionflags	@"SHF_NOTE_NV_CUINFO"
        /*0018*/ 	.short	0x0002
        /*001a*/ 	.short	0x0064
        /*001c*/ 	.short	0x0082
	.zero		2


//--------------------- .nv.info                  --------------------------
	.section	.nv.info,"",@"SHT_CUDA_INFO"
	.align	4


	//----- nvinfo : EIATTR_REGCOUNT
	.align		4
        /*0000*/ 	.byte	0x04, 0x2f
        /*0002*/ 	.short	(.L_1 - .L_0)
	.align		4
.L_0:
        /*0004*/ 	.word	index@(_Z3addPiS_S_)
        /*0008*/ 	.word	0x00000012


	//----- nvinfo : EIATTR_FRAME_SIZE
	.align		4
.L_1:
        /*000c*/ 	.byte	0x04, 0x11
        /*000e*/ 	.short	(.L_3 - .L_2)
	.align		4
.L_2:
        /*0010*/ 	.word	index@(_Z3addPiS_S_)
        /*0014*/ 	.word	0x00000000


	//----- nvinfo : EIATTR_MIN_STACK_SIZE
	.align		4
.L_3:
        /*0018*/ 	.byte	0x04, 0x12
        /*001a*/ 	.short	(.L_5 - .L_4)
	.align		4
.L_4:
        /*001c*/ 	.word	index@(_Z3addPiS_S_)
        /*0020*/ 	.word	0x00000000
.L_5:


//--------------------- .nv.compat                --------------------------
	.section	.nv.compat,"",@"SHT_CUDA_COMPAT_INFO"
	.align	4
        /*0000*/ 	.byte	0x02, 0x09, 0x00, 0x00, 0x02, 0x02, 0x01, 0x00, 0x02, 0x05, 0x05, 0x00, 0x03, 0x07, 0x01, 0x01
        /*0010*/ 	.byte	0x02, 0x03, 0x00, 0x00, 0x02, 0x06, 0x01, 0x00, 0x04, 0x0b, 0x08, 0x00, 0x09, 0x00, 0x00, 0x00
        /*0020*/ 	.byte	0x00, 0x00, 0x00, 0x00


//--------------------- .nv.info._Z3addPiS_S_     --------------------------
	.section	.nv.info._Z3addPiS_S_,"",@"SHT_CUDA_INFO"
	.sectionflags	@""
	.align	4


	//----- nvinfo : EIATTR_CUDA_API_VERSION
	.align		4
        /*0000*/ 	.byte	0x04, 0x37
        /*0002*/ 	.short	(.L_7 - .L_6)
.L_6:
        /*0004*/ 	.word	0x00000082


	//----- nvinfo : EIATTR_KPARAM_INFO
	.align		4
.L_7:
        /*0008*/ 	.byte	0x04, 0x17
        /*000a*/ 	.short	(.L_9 - .L_8)
.L_8:
        /*000c*/ 	.word	0x00000000
        /*0010*/ 	.short	0x0002
        /*0012*/ 	.short	0x0010
        /*0014*/ 	.byte	0x00, 0xf5, 0x21, 0x00


	//----- nvinfo : EIATTR_KPARAM_INFO
	.align		4
.L_9:
        /*0018*/ 	.byte	0x04, 0x17
        /*001a*/ 	.short	(.L_11 - .L_10)
.L_10:
        /*001c*/ 	.word	0x00000000
        /*0020*/ 	.short	0x0001
        /*0022*/ 	.short	0x0008
        /*0024*/ 	.byte	0x00, 0xf5, 0x21, 0x00


	//----- nvinfo : EIATTR_KPARAM_INFO
	.align		4
.L_11:
        /*0028*/ 	.byte	0x04, 0x17
        /*002a*/ 	.short	(.L_13 - .L_12)
.L_12:
        /*002c*/ 	.word	0x00000000
        /*0030*/ 	.short	0x0000
        /*0032*/ 	.short	0x0000
        /*0034*/ 	.byte	0x00, 0xf5, 0x21, 0x00


	//----- nvinfo : EIATTR_SPARSE_MMA_MASK
	.align		4
.L_13:
        /*0038*/ 	.byte	0x03, 0x50
        /*003a*/ 	.short	0x0000


	//----- nvinfo : EIATTR_MAXREG_COUNT
	.align		4
        /*003c*/ 	.byte	0x03, 0x1b
        /*003e*/ 	.short	0x00ff


	//----- nvinfo : EIATTR_MERCURY_ISA_VERSION
	.align		4
        /*0040*/ 	.byte	0x03, 0x5f
        /*0042*/ 	.short	0x0101


	//----- nvinfo : EIATTR_VRC_CTA_INIT_COUNT
	.align		4
        /*0044*/ 	.byte	0x02, 0x4a
	.zero		1
	.zero		1


	//----- nvinfo : EIATTR_EXIT_INSTR_OFFSETS
	.align		4
        /*0048*/ 	.byte	0x04, 0x1c
        /*004a*/ 	.short	(.L_15 - .L_14)


	//   ....[0]....
.L_14:
        /*004c*/ 	.word	0x00000060


	//   ....[1]....
        /*0050*/ 	.word	0x000001e0


	//   ....[2]....
        /*0054*/ 	.word	0x00000380


	//----- nvinfo : EIATTR_CRS_STACK_SIZE
	.align		4
.L_15:
        /*0058*/ 	.byte	0x04, 0x1e
        /*005a*/ 	.short	(.L_17 - .L_16)
.L_16:
        /*005c*/ 	.word	0x00000000


	//----- nvinfo : EIATTR_CBANK_PARAM_SIZE
	.align		4
.L_17:
        /*0060*/ 	.byte	0x03, 0x19
        /*0062*/ 	.short	0x0018


	//----- nvinfo : EIATTR_PARAM_CBANK
	.align		4
        /*0064*/ 	.byte	0x04, 0x0a
        /*0066*/ 	.short	(.L_19 - .L_18)
	.align		4
.L_18:
        /*0068*/ 	.word	index@(.nv.constant0._Z3addPiS_S_)
        /*006c*/ 	.short	0x0380
        /*006e*/ 	.short	0x0018


	//----- nvinfo : EIATTR_SW_WAR
	.align		4
.L_19:
        /*0070*/ 	.byte	0x04, 0x36
        /*0072*/ 	.short	(.L_21 - .L_20)
.L_20:
        /*0074*/ 	.word	0x00000008
.L_21:


//--------------------- .nv.callgraph             --------------------------
	.section	.nv.callgraph,"",@"SHT_CUDA_CALLGRAPH"
	.align	4
	.sectionentsize	8
	.align		4
        /*0000*/ 	.word	0x00000000
	.align		4
        /*0004*/ 	.word	0xffffffff
	.align		4
        /*0008*/ 	.word	0x00000000
	.align		4
        /*000c*/ 	.word	0xfffffffe
	.align		4
        /*0010*/ 	.word	0x00000000
	.align		4
        /*0014*/ 	.word	0xfffffffd
	.align		4
        /*0018*/ 	.word	0x00000000
	.align		4
        /*001c*/ 	.word	0xfffffffc


//--------------------- .text._Z3addPiS_S_        --------------------------
	.section	.text._Z3addPiS_S_,"ax",@progbits
	.align	128
        .global         _Z3addPiS_S_
        .type           _Z3addPiS_S_,@function
        .size           _Z3addPiS_S_,(.L_x_5 - _Z3addPiS_S_)
        .other          _Z3addPiS_S_,@"STO_CUDA_ENTRY STV_DEFAULT"
_Z3addPiS_S_:
.text._Z3addPiS_S_:
[----:B------:R-:W-:Y:S01]  /*0000*/  LDC R1, c[0x0][0x37c] ;  /* 0x0000df00ff017b82 */ /* 0x000fe20000000800 */
[----:B------:R-:W0:Y:S07]  /*0010*/  S2R R3, SR_TID.X ;  /* 0x0000000000037919 */ /* 0x000e2e0000002100 */
[----:B------:R-:W0:Y:S08]  /*0020*/  S2UR UR4, SR_CTAID.X ;  /* 0x00000000000479c3 */ /* 0x000e300000002500 */
[----:B------:R-:W0:Y:S02]  /*0030*/  LDC R0, c[0x0][0x360] ;  /* 0x0000d800ff007b82 */ /* 0x000e240000000800 */
[----:B0-----:R-:W-:-:S05]  /*0040*/  IMAD R0, R0, UR4, R3 ;  /* 0x0000000400007c24 */ /* 0x001fca000f8e0203 */
[----:B------:R-:W-:-:S13]  /*0050*/  ISETP.GT.AND P0, PT, R0, 0x9, PT ;  /* 0x000000090000780c */ /* 0x000fda0003f04270 */
[----:B------:R-:W-:Y:S05]  /*0060*/  @P0 EXIT ;  /* 0x000000000000094d */ /* 0x000fea0003800000 */
[C---:B------:R-:W-:Y:S01]  /*0070*/  IADD3 R2, PT, PT, -R0.reuse, 0x2, RZ ;  /* 0x0000000200027810 */ /* 0x040fe20007ffe1ff */
[----:B------:R-:W0:Y:S01]  /*0080*/  LDCU.64 UR4, c[0x0][0x358] ;  /* 0x00006b00ff0477ac */ /* 0x000e220008000a00 */
[----:B------:R-:W-:Y:S01]  /*0090*/  IADD3 R3, PT, PT, R0, -0x7, RZ ;  /* 0xfffffff900037810 */ /* 0x000fe20007ffe0ff */
[----:B------:R-:W-:Y:S01]  /*00a0*/  BSSY.RECONVERGENT B0, `(.L_x_0) ;  /* 0x0000013000007945 */ /* 0x000fe20003800200 */
[----:B------:R-:W-:Y:S02]  /*00b0*/  LOP3.LUT P1, R2, R2, 0x3, RZ, 0xc0, !PT ;  /* 0x0000000302027812 */ /* 0x000fe4000782c0ff */
[----:B------:R-:W-:-:S11]  /*00c0*/  ISETP.GE.U32.AND P0, PT, R3, 0x3, PT ;  /* 0x000000030300780c */ /* 0x000fd60003f06070 */
[----:B------:R-:W-:Y:S05]  /*00d0*/  @!P1 BRA `(.L_x_1) ;  /* 0x00000000003c9947 */ /* 0x000fea0003800000 */
[----:B------:R-:W1:Y:S01]  /*00e0*/  LDC.64 R8, c[0x0][0x390] ;  /* 0x0000e400ff087b82 */ /* 0x000e620000000a00 */
[----:B------:R-:W-:-:S07]  /*00f0*/  IMAD.MOV R14, RZ, RZ, -R2 ;  /* 0x000000ffff0e7224 */ /* 0x000fce00078e0a02 */
[----:B------:R-:W2:Y:S08]  /*0100*/  LDC.64 R12, c[0x0][0x380] ;  /* 0x0000e000ff0c7b82 */ /* 0x000eb00000000a00 */
[----:B------:R-:W3:Y:S02]  /*0110*/  LDC.64 R10, c[0x0][0x388] ;  /* 0x0000e200ff0a7b82 */ /* 0x000ee40000000a00 */
.L_x_2:
[----:B---3--:R-:W-:-:S04]  /*0120*/  IMAD.WIDE R4, R0, 0x4, R10 ;  /* 0x0000000400047825 */ /* 0x008fc800078e020a */
[C---:B--2---:R-:W-:Y:S02]  /*0130*/  IMAD.WIDE R6, R0.reuse, 0x4, R12 ;  /* 0x0000000400067825 */ /* 0x044fe400078e020c */
[----:B0-----:R-:W2:Y:S04]  /*0140*/  LDG.E R5, desc[UR4][R4.64] ;  /* 0x0000000404057981 */ /* 0x001ea8000c1e1900 */
[----:B------:R-:W2:Y:S01]  /*0150*/  LDG.E R6, desc[UR4][R6.64] ;  /* 0x0000000406067981 */ /* 0x000ea2000c1e1900 */
[C---:B-1--4-:R-:W-:Y:S01]  /*0160*/  IMAD.WIDE R2, R0.reuse, 0x4, R8 ;  /* 0x0000000400027825 */ /* 0x052fe200078e0208 */
[----:B------:R-:W-:-:S03]  /*0170*/  IADD3 R0, PT, PT, R0, 0x1, RZ ;  /* 0x0000000100007810 */ /* 0x000fc60007ffe0ff */
[----:B------:R-:W-:-:S05]  /*0180*/  VIADD R14, R14, 0x1 ;  /* 0x000000010e0e7836 */ /* 0x000fca0000000000 */
[----:B------:R-:W-:Y:S02]  /*0190*/  ISETP.NE.AND P1, PT, R14, RZ, PT ;  /* 0x000000ff0e00720c */ /* 0x000fe40003f25270 */
[----:B--2---:R-:W-:-:S05]  /*01a0*/  IADD3 R15, PT, PT, R6, R5, RZ ;  /* 0x00000005060f7210 */ /* 0x004fca0007ffe0ff */
[----:B------:R4:W-:Y:S06]  /*01b0*/  STG.E desc[UR4][R2.64], R15 ;  /* 0x0000000f02007986 */ /* 0x0009ec000c101904 */
[----:B------:R-:W-:Y:S05]  /*01c0*/  @P1 BRA `(.L_x_2) ;  /* 0xfffffffc00d41947 */ /* 0x000fea000383ffff */
.L_x_1:
[----:B0-----:R-:W-:Y:S05]  /*01d0*/  BSYNC.RECONVERGENT B0 ;  /* 0x0000000000007941 */ /* 0x001fea0003800200 */
.L_x_0:
[----:B------:R-:W-:Y:S05]  /*01e0*/  @!P0 EXIT ;  /* 0x000000000000894d */ /* 0x000fea0003800000 */
.L_x_3:
[----:B0---4-:R-:W0:Y:S08]  /*01f0*/  LDC.64 R2, c[0x0][0x380] ;  /* 0x0000e000ff027b82 */ /* 0x011e300000000a00 */
[----:B------:R-:W1:Y:S08]  /*0200*/  LDC.64 R4, c[0x0][0x388] ;  /* 0x0000e200ff047b82 */ /* 0x000e700000000a00 */
[----:B------:R-:W2:Y:S01]  /*0210*/  LDC.64 R6, c[0x0][0x390] ;  /* 0x0000e400ff067b82 */ /* 0x000ea20000000a00 */
[----:B0-----:R-:W-:-:S05]  /*0220*/  IMAD.WIDE R2, R0, 0x4, R2 ;  /* 0x0000000400027825 */ /* 0x001fca00078e0202 */
[----:B------:R-:W3:Y:S01]  /*0230*/  LDG.E R8, desc[UR4][R2.64] ;  /* 0x0000000402087981 */ /* 0x000ee2000c1e1900 */
[----:B-1----:R-:W-:-:S05]  /*0240*/  IMAD.WIDE R4, R0, 0x4, R4 ;  /* 0x0000000400047825 */ /* 0x002fca00078e0204 */
[----:B------:R-:W3:Y:S01]  /*0250*/  LDG.E R9, desc[UR4][R4.64] ;  /* 0x0000000404097981 */ /* 0x000ee2000c1e1900 */
[----:B--2---:R-:W-:-:S04]  /*0260*/  IMAD.WIDE R6, R0, 0x4, R6 ;  /* 0x0000000400067825 */ /* 0x004fc800078e0206 */
[----:B---3--:R-:W-:-:S05]  /*0270*/  IMAD.IADD R9, R8, 0x1, R9 ;  /* 0x0000000108097824 */ /* 0x008fca00078e0209 */
[----:B------:R0:W-:Y:S04]  /*0280*/  STG.E desc[UR4][R6.64], R9 ;  /* 0x0000000906007986 */ /* 0x0001e8000c101904 */
[----:B------:R-:W2:Y:S04]  /*0290*/  LDG.E R8, desc[UR4][R2.64+0x4] ;  /* 0x0000040402087981 */ /* 0x000ea8000c1e1900 */
[----:B------:R-:W2:Y:S02]  /*02a0*/  LDG.E R11, desc[UR4][R4.64+0x4] ;  /* 0x00000404040b7981 */ /* 0x000ea4000c1e1900 */
[----:B--2---:R-:W-:-:S05]  /*02b0*/  IADD3 R11, PT, PT, R8, R11, RZ ;  /* 0x0000000b080b7210 */ /* 0x004fca0007ffe0ff */
[----:B------:R0:W-:Y:S04]  /*02c0*/  STG.E desc[UR4][R6.64+0x4], R11 ;  /* 0x0000040b06007986 */ /* 0x0001e8000c101904 */
[----:B------:R-:W2:Y:S04]  /*02d0*/  LDG.E R8, desc[UR4][R2.64+0x8] ;  /* 0x0000080402087981 */ /* 0x000ea8000c1e1900 */
[----:B------:R-:W2:Y:S02]  /*02e0*/  LDG.E R13, desc[UR4][R4.64+0x8] ;  /* 0x00000804040d7981 */ /* 0x000ea4000c1e1900 */
[----:B--2---:R-:W-:-:S05]  /*02f0*/  IMAD.IADD R13, R8, 0x1, R13 ;  /* 0x00000001080d7824 */ /* 0x004fca00078e020d */
[----:B------:R0:W-:Y:S04]  /*0300*/  STG.E desc[UR4][R6.64+0x8], R13 ;  /* 0x0000080d06007986 */ /* 0x0001e8000c101904 */
[----:B------:R-:W2:Y:S04]  /*0310*/  LDG.E R8, desc[UR4][R2.64+0xc] ;  /* 0x00000c0402087981 */ /* 0x000ea8000c1e1900 */
[----:B------:R-:W2:Y:S01]  /*0320*/  LDG.E R15, desc[UR4][R4.64+0xc] ;  /* 0x00000c04040f7981 */ /* 0x000ea2000c1e1900 */
[----:B------:R-:W-:-:S04]  /*0330*/  IADD3 R0, PT, PT, R0, 0x4, RZ ;  /* 0x0000000400007810 */ /* 0x000fc80007ffe0ff */
[----:B------:R-:W-:Y:S02]  /*0340*/  ISETP.NE.AND P0, PT, R0, 0xa, PT ;  /* 0x0000000a0000780c */ /* 0x000fe40003f05270 */
[----:B--2---:R-:W-:-:S05]  /*0350*/  IADD3 R15, PT, PT, R8, R15, RZ ;  /* 0x0000000f080f7210 */ /* 0x004fca0007ffe0ff */
[----:B------:R0:W-:Y:S06]  /*0360*/  STG.E desc[UR4][R6.64+0xc], R15 ;  /* 0x00000c0f06007986 */ /* 0x0001ec000c101904 */
[----:B------:R-:W-:Y:S05]  /*0370*/  @P0 BRA `(.L_x_3) ;  /* 0xfffffffc009c0947 */ /* 0x000fea000383ffff */
[----:B------:R-:W-:Y:S05]  /*0380*/  EXIT ;  /* 0x000000000000794d */ /* 0x000fea0003800000 */
.L_x_4:
[----:B------:R-:W-:-:S00]  /*0390*/  BRA `(.L_x_4) ;  /* 0xfffffffc00fc7947 */ /* 0x000fc0000383ffff */
[----:B------:R-:W-:-:S00]  /*03a0*/  NOP ;  /* 0x0000000000007918 */ /* 0x000fc00000000000 */
        /* <DEDUP_REMOVED lines=13> */
.L_x_5:


//--------------------- .nv.shared.reserved.0     --------------------------
	.section	.nv.shared.reserved.0,"aw",@nobits
	.weak		__nv_reservedSMEM_offset_0_alias
	.size		__nv_reservedSMEM_offset_0_alias, 0, 64
	.other		__nv_reservedSMEM_offset_0_alias,@"STO_CUDA_RESERVED_SHARED STV_DEFAULT"
__nv_reservedSMEM_offset_0_alias:
	.zero		0
	.zero		64


//--------------------- .nv.constant0._Z3addPiS_S_ --------------------------
	.section	.nv.constant0._Z3addPiS_S_,"a",@progbits
	.sectionflags	@""
	.align	4
.nv.constant0._Z3addPiS_S_:
	.zero		920


//--------------------- SYMBOLS --------------------------

	.type		.nv.reservedSmem.offset0,@object
	.size		.nv.reservedSmem.offset0,0x4
